//
// Generated by NVIDIA NVVM Compiler
//
// Compiler Build ID: CL-36424714
// Cuda compilation tools, release 13.0, V13.0.88
// Based on NVVM 20.0.0
//

.version 9.0
.target sm_100
.address_size 64

	// .globl	_Z11blur_kernelPhS_ii

.visible .entry _Z11blur_kernelPhS_ii(
	.param .u64 .ptr .align 1 _Z11blur_kernelPhS_ii_param_0,
	.param .u64 .ptr .align 1 _Z11blur_kernelPhS_ii_param_1,
	.param .u32 _Z11blur_kernelPhS_ii_param_2,
	.param .u32 _Z11blur_kernelPhS_ii_param_3
)
{
	.reg .pred 	%p<26>;
	.reg .b32 	%r<87>;
	.reg .b32 	%f<4>;
	.reg .b64 	%rd<23>;

	ld.param.u64 	%rd7, [_Z11blur_kernelPhS_ii_param_0];
	ld.param.u64 	%rd6, [_Z11blur_kernelPhS_ii_param_1];
	ld.param.u32 	%r42, [_Z11blur_kernelPhS_ii_param_2];
	ld.param.u32 	%r44, [_Z11blur_kernelPhS_ii_param_3];
	cvta.to.global.u64 	%rd1, %rd7;
	mov.u32 	%r45, %ctaid.y;
	mov.u32 	%r46, %ntid.y;
	mov.u32 	%r47, %tid.y;
	mad.lo.s32 	%r48, %r45, %r46, %r47;
	mov.u32 	%r49, %ctaid.x;
	mov.u32 	%r50, %ntid.x;
	mov.u32 	%r51, %tid.x;
	mad.lo.s32 	%r2, %r49, %r50, %r51;
	setp.ge.s32 	%p3, %r2, %r42;
	setp.ge.s32 	%p4, %r48, %r44;
	or.pred  	%p5, %p3, %p4;
	@%p5 bra 	$L__BB0_20;
	add.s32 	%r53, %r48, -1;
	setp.eq.s32 	%p6, %r48, 0;
	mul.lo.s32 	%r3, %r53, %r42;
	setp.lt.s32 	%p7, %r2, 1;
	or.pred  	%p8, %p7, %p6;
	cvt.s64.s32 	%rd8, %r3;
	cvt.s64.s32 	%rd2, %r2;
	add.s64 	%rd9, %rd2, %rd8;
	add.s64 	%rd3, %rd1, %rd9;
	mov.b32 	%r71, 0;
	mov.u32 	%r72, %r71;
	@%p8 bra 	$L__BB0_3;
	ld.global.u8 	%r71, [%rd3+-1];
	mov.b32 	%r72, 1;
$L__BB0_3:
	setp.eq.s32 	%p9, %r48, 0;
	setp.lt.s32 	%p10, %r2, 0;
	or.pred  	%p11, %p10, %p9;
	@%p11 bra 	$L__BB0_5;
	add.s32 	%r55, %r2, %r3;
	cvt.s64.s32 	%rd10, %r55;
	add.s64 	%rd11, %rd1, %rd10;
	ld.global.u8 	%r56, [%rd11];
	add.s32 	%r71, %r71, %r56;
	add.s32 	%r72, %r72, 1;
$L__BB0_5:
	setp.eq.s32 	%p12, %r48, 0;
	add.s32 	%r57, %r2, 1;
	setp.lt.s32 	%p13, %r2, -1;
	setp.ge.s32 	%p14, %r57, %r42;
	or.pred  	%p1, %p13, %p14;
	or.pred  	%p15, %p1, %p12;
	@%p15 bra 	$L__BB0_7;
	ld.global.u8 	%r58, [%rd3+1];
	add.s32 	%r71, %r71, %r58;
	add.s32 	%r72, %r72, 1;
$L__BB0_7:
	setp.lt.s32 	%p16, %r2, 1;
	mul.lo.s32 	%r15, %r48, %r42;
	setp.gt.s32 	%p17, %r2, %r42;
	or.pred  	%p2, %p16, %p17;
	cvt.s64.s32 	%rd12, %r15;
	add.s64 	%rd13, %rd2, %rd12;
	add.s64 	%rd4, %rd1, %rd13;
	@%p2 bra 	$L__BB0_9;
	ld.global.u8 	%r59, [%rd4+-1];
	add.s32 	%r71, %r71, %r59;
	add.s32 	%r72, %r72, 1;
$L__BB0_9:
	setp.lt.s32 	%p18, %r2, 0;
	@%p18 bra 	$L__BB0_11;
	add.s32 	%r60, %r2, %r15;
	cvt.s64.s32 	%rd14, %r60;
	add.s64 	%rd15, %rd1, %rd14;
	ld.global.u8 	%r61, [%rd15];
	add.s32 	%r71, %r71, %r61;
	add.s32 	%r72, %r72, 1;
$L__BB0_11:
	@%p1 bra 	$L__BB0_13;
	ld.global.u8 	%r62, [%rd4+1];
	add.s32 	%r71, %r71, %r62;
	add.s32 	%r72, %r72, 1;
$L__BB0_13:
	add.s32 	%r28, %r48, 1;
	setp.ge.u32 	%p19, %r28, %r44;
	add.s32 	%r29, %r15, %r42;
	or.pred  	%p20, %p2, %p19;
	cvt.s64.s32 	%rd16, %r29;
	add.s64 	%rd17, %rd2, %rd16;
	add.s64 	%rd5, %rd1, %rd17;
	@%p20 bra 	$L__BB0_15;
	ld.global.u8 	%r63, [%rd5+-1];
	add.s32 	%r71, %r71, %r63;
	add.s32 	%r72, %r72, 1;
$L__BB0_15:
	setp.ge.u32 	%p21, %r28, %r44;
	setp.lt.s32 	%p22, %r2, 0;
	or.pred  	%p23, %p22, %p21;
	@%p23 bra 	$L__BB0_17;
	add.s32 	%r64, %r2, %r29;
	cvt.s64.s32 	%rd18, %r64;
	add.s64 	%rd19, %rd1, %rd18;
	ld.global.u8 	%r65, [%rd19];
	add.s32 	%r71, %r71, %r65;
	add.s32 	%r72, %r72, 1;
$L__BB0_17:
	setp.ge.u32 	%p24, %r28, %r44;
	or.pred  	%p25, %p1, %p24;
	@%p25 bra 	$L__BB0_19;
	ld.global.u8 	%r66, [%rd5+1];
	add.s32 	%r71, %r71, %r66;
	add.s32 	%r72, %r72, 1;
$L__BB0_19:
	cvt.rn.f32.u32 	%f1, %r71;
	cvt.rn.f32.u32 	%f2, %r72;
	div.rn.f32 	%f3, %f1, %f2;
	cvt.rzi.u32.f32 	%r67, %f3;
	add.s32 	%r68, %r15, %r2;
	cvt.s64.s32 	%rd20, %r68;
	cvta.to.global.u64 	%rd21, %rd6;
	add.s64 	%rd22, %rd21, %rd20;
	st.global.u8 	[%rd22], %r67;
$L__BB0_20:
	ret;

}


// ===== COMPILED SASS (sm_100) =====

	.target	sm_100

	.elftype	@"ET_EXEC"


//--------------------- .note.nv.tkinfo           --------------------------
	.section	.note.nv.tkinfo,"",@"SHT_NOTE"
	.sectionflags	@"SHF_NOTE_NV_TKINFO"
	.tkinfo
        /*0018*/ 	.word	0x00000002
        /*0030*/ 	.string	""
        /*0030*/ 	.string	"ptxas"
        /*0030*/ 	.string	"Cuda compilation tools, release 13.0, V13.0.88"
        /*0030*/ 	.string	"Build cuda_13.0.r13.0/compiler.36424714_0"
        /*0030*/ 	.string	"-arch sm_100 -m 64 "



//--------------------- .note.nv.cuinfo           --------------------------
	.section	.note.nv.cuinfo,"",@"SHT_NOTE"
	.sectionflags	@"SHF_NOTE_NV_CUINFO"
        /*0018*/ 	.short	0x0002
        /*001a*/ 	.short	0x0064
        /*001c*/ 	.short	0x0082
	.zero		2


//--------------------- .nv.info                  --------------------------
	.section	.nv.info,"",@"SHT_CUDA_INFO"
	.align	4


	//----- nvinfo : EIATTR_REGCOUNT
	.align		4
        /*0000*/ 	.byte	0x04, 0x2f
        /*0002*/ 	.short	(.L_1 - .L_0)
	.align		4
.L_0:
        /*0004*/ 	.word	index@(_Z11blur_kernelPhS_ii)
        /*0008*/ 	.word	0x0000001a


	//----- nvinfo : EIATTR_FRAME_SIZE
	.align		4
.L_1:
        /*000c*/ 	.byte	0x04, 0x11
        /*000e*/ 	.short	(.L_3 - .L_2)
	.align		4
.L_2:
        /*0010*/ 	.word	index@($__internal_0_$__cuda_sm3x_div_rn_noftz_f32_slowpath)
        /*0014*/ 	.word	0x00000000


	//----- nvinfo : EIATTR_FRAME_SIZE
	.align		4
.L_3:
        /*0018*/ 	.byte	0x04, 0x11
        /*001a*/ 	.short	(.L_5 - .L_4)
	.align		4
.L_4:
        /*001c*/ 	.word	index@(_Z11blur_kernelPhS_ii)
        /*0020*/ 	.word	0x00000000


	//----- nvinfo : EIATTR_MIN_STACK_SIZE
	.align		4
.L_5:
        /*0024*/ 	.byte	0x04, 0x12
        /*0026*/ 	.short	(.L_7 - .L_6)
	.align		4
.L_6:
        /*0028*/ 	.word	index@(_Z11blur_kernelPhS_ii)
        /*002c*/ 	.word	0x00000000
.L_7:


//--------------------- .nv.compat                --------------------------
	.section	.nv.compat,"",@"SHT_CUDA_COMPAT_INFO"
	.align	4
        /*0000*/ 	.byte	0x02, 0x09, 0x00, 0x00, 0x02, 0x02, 0x01, 0x00, 0x02, 0x05, 0x05, 0x00, 0x03, 0x07, 0x01, 0x01
        /*0010*/ 	.byte	0x02, 0x03, 0x00, 0x00, 0x02, 0x06, 0x01, 0x00, 0x04, 0x0b, 0x08, 0x00, 0x01, 0x00, 0x00, 0x00
        /*0020*/ 	.byte	0x00, 0x00, 0x00, 0x00


//--------------------- .nv.info._Z11blur_kernelPhS_ii --------------------------
	.section	.nv.info._Z11blur_kernelPhS_ii,"",@"SHT_CUDA_INFO"
	.sectionflags	@""
	.align	4


	//----- nvinfo : EIATTR_CUDA_API_VERSION
	.align		4
        /*0000*/ 	.byte	0x04, 0x37
        /*0002*/ 	.short	(.L_9 - .L_8)
.L_8:
        /*0004*/ 	.word	0x00000082


	//----- nvinfo : EIATTR_KPARAM_INFO
	.align		4
.L_9:
        /*0008*/ 	.byte	0x04, 0x17
        /*000a*/ 	.short	(.L_11 - .L_10)
.L_10:
        /*000c*/ 	.word	0x00000000
        /*0010*/ 	.short	0x0003
        /*0012*/ 	.short	0x0014
        /*0014*/ 	.byte	0x00, 0xf0, 0x11, 0x00


	//----- nvinfo : EIATTR_KPARAM_INFO
	.align		4
.L_11:
        /*0018*/ 	.byte	0x04, 0x17
        /*001a*/ 	.short	(.L_13 - .L_12)
.L_12:
        /*001c*/ 	.word	0x00000000
        /*0020*/ 	.short	0x0002
        /*0022*/ 	.short	0x0010
        /*0024*/ 	.byte	0x00, 0xf0, 0x11, 0x00


	//----- nvinfo : EIATTR_KPARAM_INFO
	.align		4
.L_13:
        /*0028*/ 	.byte	0x04, 0x17
        /*002a*/ 	.short	(.L_15 - .L_14)
.L_14:
        /*002c*/ 	.word	0x00000000
        /*0030*/ 	.short	0x0001
        /*0032*/ 	.short	0x0008
        /*0034*/ 	.byte	0x00, 0xf5, 0x21, 0x00


	//----- nvinfo : EIATTR_KPARAM_INFO
	.align		4
.L_15:
        /*0038*/ 	.byte	0x04, 0x17
        /*003a*/ 	.short	(.L_17 - .L_16)
.L_16:
        /*003c*/ 	.word	0x00000000
        /*0040*/ 	.short	0x0000
        /*0042*/ 	.short	0x0000
        /*0044*/ 	.byte	0x00, 0xf5, 0x21, 0x00


	//----- nvinfo : EIATTR_SPARSE_MMA_MASK
	.align		4
.L_17:
        /*0048*/ 	.byte	0x03, 0x50
        /*004a*/ 	.short	0x0000


	//----- nvinfo : EIATTR_MAXREG_COUNT
	.align		4
        /*004c*/ 	.byte	0x03, 0x1b
        /*004e*/ 	.short	0x00ff


	//----- nvinfo : EIATTR_MERCURY_ISA_VERSION
	.align		4
        /*0050*/ 	.byte	0x03, 0x5f
        /*0052*/ 	.short	0x0101


	//----- nvinfo : EIATTR_VRC_CTA_INIT_COUNT
	.align		4
        /*0054*/ 	.byte	0x02, 0x4a
	.zero		1
	.zero		1


	//----- nvinfo : EIATTR_EXIT_INSTR_OFFSETS
	.align		4
        /*0058*/ 	.byte	0x04, 0x1c
        /*005a*/ 	.short	(.L_19 - .L_18)


	//   ....[0]....
.L_18:
        /*005c*/ 	.word	0x000000c0


	//   ....[1]....
        /*0060*/ 	.word	0x00000660


	//----- nvinfo : EIATTR_CRS_STACK_SIZE
	.align		4
.L_19:
        /*0064*/ 	.byte	0x04, 0x1e
        /*0066*/ 	.short	(.L_21 - .L_20)
.L_20:
        /*0068*/ 	.word	0x00000000


	//----- nvinfo : EIATTR_CBANK_PARAM_SIZE
	.align		4
.L_21:
        /*006c*/ 	.byte	0x03, 0x19
        /*006e*/ 	.short	0x0018


	//----- nvinfo : EIATTR_PARAM_CBANK
	.align		4
        /*0070*/ 	.byte	0x04, 0x0a
        /*0072*/ 	.short	(.L_23 - .L_22)
	.align		4
.L_22:
        /*0074*/ 	.word	index@(.nv.constant0._Z11blur_kernelPhS_ii)
        /*0078*/ 	.short	0x0380
        /*007a*/ 	.short	0x0018


	//----- nvinfo : EIATTR_SW_WAR
	.align		4
.L_23:
        /*007c*/ 	.byte	0x04, 0x36
        /*007e*/ 	.short	(.L_25 - .L_24)
.L_24:
        /*0080*/ 	.word	0x00000008
.L_25:


//--------------------- .nv.callgraph             --------------------------
	.section	.nv.callgraph,"",@"SHT_CUDA_CALLGRAPH"
	.align	4
	.sectionentsize	8
	.align		4
        /*0000*/ 	.word	0x00000000
	.align		4
        /*0004*/ 	.word	0xffffffff
	.align		4
        /*0008*/ 	.word	0x00000000
	.align		4
        /*000c*/ 	.word	0xfffffffe
	.align		4
        /*0010*/ 	.word	0x00000000
	.align		4
        /*0014*/ 	.word	0xfffffffd
	.align		4
        /*0018*/ 	.word	0x00000000
	.align		4
        /*001c*/ 	.word	0xfffffffc


//--------------------- .text._Z11blur_kernelPhS_ii --------------------------
	.section	.text._Z11blur_kernelPhS_ii,"ax",@progbits
	.align	128
        .global         _Z11blur_kernelPhS_ii
        .type           _Z11blur_kernelPhS_ii,@function
        .size           _Z11blur_kernelPhS_ii,(.L_x_14 - _Z11blur_kernelPhS_ii)
        .other          _Z11blur_kernelPhS_ii,@"STO_CUDA_ENTRY STV_DEFAULT"
_Z11blur_kernelPhS_ii:
.text._Z11blur_kernelPhS_ii:
[----:B------:R-:W-:Y:S01]  /*0000*/  LDC R1, c[0x0][0x37c] ;  /* 0x0000df00ff017b82 */ /* 0x000fe20000000800 */
[----:B------:R-:W0:Y:S07]  /*0010*/  S2R R0, SR_TID.Y ;  /* 0x0000000000007919 */ /* 0x000e2e0000002200 */
[----:B------:R-:W0:Y:S01]  /*0020*/  S2UR UR4, SR_CTAID.Y ;  /* 0x00000000000479c3 */ /* 0x000e220000002600 */
[----:B------:R-:W1:Y:S01]  /*0030*/  LDCU.64 UR6, c[0x0][0x390] ;  /* 0x00007200ff0677ac */ /* 0x000e620008000a00 */
[----:B------:R-:W2:Y:S06]  /*0040*/  S2R R5, SR_TID.X ;  /* 0x0000000000057919 */ /* 0x000eac0000002100 */
[----:B------:R-:W0:Y:S08]  /*0050*/  LDC R3, c[0x0][0x364] ;  /* 0x0000d900ff037b82 */ /* 0x000e300000000800 */
[----:B------:R-:W2:Y:S08]  /*0060*/  S2UR UR5, SR_CTAID.X ;  /* 0x00000000000579c3 */ /* 0x000eb00000002500 */
[----:B------:R-:W2:Y:S01]  /*0070*/  LDC R2, c[0x0][0x360] ;  /* 0x0000d800ff027b82 */ /* 0x000ea20000000800 */
[----:B0-----:R-:W-:-:S05]  /*0080*/  IMAD R3, R3, UR4, R0 ;  /* 0x0000000403037c24 */ /* 0x001fca000f8e0200 */
[----:B-1----:R-:W-:Y:S01]  /*0090*/  ISETP.GE.AND P0, PT, R3, UR7, PT ;  /* 0x0000000703007c0c */ /* 0x002fe2000bf06270 */
[----:B--2---:R-:W-:-:S05]  /*00a0*/  IMAD R2, R2, UR5, R5 ;  /* 0x0000000502027c24 */ /* 0x004fca000f8e0205 */
[----:B------:R-:W-:-:S13]  /*00b0*/  ISETP.GE.OR P0, PT, R2, UR6, P0 ;  /* 0x0000000602007c0c */ /* 0x000fda0008706670 */
[----:B------:R-:W-:Y:S05]  /*00c0*/  @P0 EXIT ;  /* 0x000000000000094d */ /* 0x000fea0003800000 */
[C---:B------:R-:W-:Y:S01]  /*00d0*/  ISETP.NE.AND P2, PT, R3.reuse, RZ, PT ;  /* 0x000000ff0300720c */ /* 0x040fe20003f45270 */
[----:B------:R-:W0:Y:S01]  /*00e0*/  LDCU.64 UR8, c[0x0][0x380] ;  /* 0x00007000ff0877ac */ /* 0x000e220008000a00 */
[----:B------:R-:W-:Y:S01]  /*00f0*/  VIADD R0, R3, 0xffffffff ;  /* 0xffffffff03007836 */ /* 0x000fe20000000000 */
[----:B------:R-:W-:Y:S02]  /*0100*/  SHF.R.S32.HI R17, RZ, 0x1f, R2 ;  /* 0x0000001fff117819 */ /* 0x000fe40000011402 */
[----:B------:R-:W-:Y:S01]  /*0110*/  ISETP.LT.OR P5, PT, R2, RZ, !P2 ;  /* 0x000000ff0200720c */ /* 0x000fe200057a1670 */
[----:B------:R-:W1:Y:S01]  /*0120*/  LDCU.64 UR4, c[0x0][0x358] ;  /* 0x00006b00ff0477ac */ /* 0x000e620008000a00 */
[----:B------:R-:W-:Y:S01]  /*0130*/  IMAD R11, R0, UR6, RZ ;  /* 0x00000006000b7c24 */ /* 0x000fe2000f8e02ff */
[----:B------:R-:W-:-:S04]  /*0140*/  ISETP.LT.OR P2, PT, R2, 0x1, !P2 ;  /* 0x000000010200780c */ /* 0x000fc80005741670 */
[----:B------:R-:W-:-:S06]  /*0150*/  SHF.R.S32.HI R0, RZ, 0x1f, R11 ;  /* 0x0000001fff007819 */ /* 0x000fcc000001140b */
[C-C-:B------:R-:W-:Y:S01]  /*0160*/  @!P5 IMAD.IADD R5, R2.reuse, 0x1, R11.reuse ;  /* 0x000000010205d824 */ /* 0x140fe200078e020b */
[----:B0-----:R-:W-:-:S04]  /*0170*/  IADD3 R10, P0, P1, R2, UR8, R11 ;  /* 0x00000008020a7c10 */ /* 0x001fc8000f91e00b */
[----:B------:R-:W-:Y:S02]  /*0180*/  @!P5 IADD3 R4, P3, PT, R5, UR8, RZ ;  /* 0x000000080504dc10 */ /* 0x000fe4000ff7e0ff */
[----:B------:R-:W-:Y:S01]  /*0190*/  IADD3.X R11, PT, PT, R17, UR9, R0, P0, P1 ;  /* 0x00000009110b7c10 */ /* 0x000fe200087e2400 */
[----:B------:R-:W-:Y:S01]  /*01a0*/  IMAD.MOV.U32 R0, RZ, RZ, RZ ;  /* 0x000000ffff007224 */ /* 0x000fe200078e00ff */
[----:B------:R-:W-:-:S05]  /*01b0*/  @!P5 LEA.HI.X.SX32 R5, R5, UR9, 0x1, P3 ;  /* 0x000000090505dc11 */ /* 0x000fca00098f0eff */
[----:B-1----:R-:W2:Y:S04]  /*01c0*/  @!P2 LDG.E.U8 R0, desc[UR4][R10.64+-0x1] ;  /* 0xffffff040a00a981 */ /* 0x002ea8000c1e1100 */
[----:B------:R0:W2:Y:S01]  /*01d0*/  @!P5 LDG.E.U8 R13, desc[UR4][R4.64] ;  /* 0x00000004040dd981 */ /* 0x0000a2000c1e1100 */
[C---:B------:R-:W-:Y:S01]  /*01e0*/  VIADD R6, R2.reuse, 0x1 ;  /* 0x0000000102067836 */ /* 0x040fe20000000000 */
[----:B------:R-:W-:Y:S01]  /*01f0*/  ISETP.GE.AND P6, PT, R2, RZ, PT ;  /* 0x000000ff0200720c */ /* 0x000fe20003fc6270 */
[C---:B------:R-:W-:Y:S02]  /*0200*/  IMAD R9, R3.reuse, UR6, RZ ;  /* 0x0000000603097c24 */ /* 0x040fe4000f8e02ff */
[----:B------:R-:W-:Y:S01]  /*0210*/  VIADD R16, R3, 0x1 ;  /* 0x0000000103107836 */ /* 0x000fe20000000000 */
[----:B------:R-:W-:Y:S01]  /*0220*/  ISETP.GE.AND P1, PT, R6, UR6, PT ;  /* 0x0000000606007c0c */ /* 0x000fe2000bf26270 */
[----:B------:R-:W-:Y:S01]  /*0230*/  VIADD R15, R9, UR6 ;  /* 0x00000006090f7c36 */ /* 0x000fe20008000000 */
[----:B------:R-:W-:-:S02]  /*0240*/  SHF.R.S32.HI R8, RZ, 0x1f, R9 ;  /* 0x0000001fff087819 */ /* 0x000fc40000011409 */
[C---:B------:R-:W-:Y:S02]  /*0250*/  IADD3 R6, P0, P3, R2.reuse, UR8, R9 ;  /* 0x0000000802067c10 */ /* 0x040fe4000fb1e009 */
[C---:B------:R-:W-:Y:S02]  /*0260*/  ISETP.LT.OR P1, PT, R2.reuse, -0x1, P1 ;  /* 0xffffffff0200780c */ /* 0x040fe40000f21670 */
[----:B------:R-:W-:Y:S02]  /*0270*/  IADD3.X R7, PT, PT, R17, UR9, R8, P0, P3 ;  /* 0x0000000911077c10 */ /* 0x000fe400087e6408 */
[--C-:B------:R-:W-:Y:S02]  /*0280*/  SHF.R.S32.HI R8, RZ, 0x1f, R15.reuse ;  /* 0x0000001fff087819 */ /* 0x100fe4000001140f */
[C---:B0-----:R-:W-:Y:S02]  /*0290*/  IADD3 R4, P0, P3, R2.reuse, UR8, R15 ;  /* 0x0000000802047c10 */ /* 0x041fe4000fb1e00f */
[----:B------:R-:W-:Y:S01]  /*02a0*/  ISETP.EQ.OR P4, PT, R3, RZ, P1 ;  /* 0x000000ff0300720c */ /* 0x000fe20000f82670 */
[----:B------:R-:W-:Y:S01]  /*02b0*/  IMAD.MOV.U32 R3, RZ, RZ, RZ ;  /* 0x000000ffff037224 */ /* 0x000fe200078e00ff */
[----:B------:R-:W-:Y:S01]  /*02c0*/  IADD3.X R5, PT, PT, R17, UR9, R8, P0, P3 ;  /* 0x0000000911057c10 */ /* 0x000fe200087e6408 */
[----:B------:R-:W-:Y:S01]  /*02d0*/  @P6 IMAD.IADD R8, R2, 0x1, R9 ;  /* 0x0000000102086824 */ /* 0x000fe200078e0209 */
[----:B------:R-:W-:Y:S01]  /*02e0*/  ISETP.GE.U32.AND P0, PT, R16, UR7, PT ;  /* 0x0000000710007c0c */ /* 0x000fe2000bf06070 */
[----:B------:R-:W-:Y:S01]  /*02f0*/  @!P2 IMAD.MOV.U32 R3, RZ, RZ, 0x1 ;  /* 0x00000001ff03a424 */ /* 0x000fe200078e00ff */
[C---:B------:R-:W-:Y:S01]  /*0300*/  ISETP.GT.AND P3, PT, R2.reuse, UR6, PT ;  /* 0x0000000602007c0c */ /* 0x040fe2000bf64270 */
[----:B------:R0:W3:Y:S01]  /*0310*/  @!P1 LDG.E.U8 R19, desc[UR4][R6.64+0x1] ;  /* 0x0000010406139981 */ /* 0x0000e2000c1e1100 */
[----:B------:R-:W-:-:S02]  /*0320*/  ISETP.LT.OR P0, PT, R2, RZ, P0 ;  /* 0x000000ff0200720c */ /* 0x000fc40000701670 */
[----:B------:R-:W-:Y:S02]  /*0330*/  ISETP.LT.OR P3, PT, R2, 0x1, P3 ;  /* 0x000000010200780c */ /* 0x000fe40001f61670 */
[----:B------:R-:W-:Y:S01]  /*0340*/  @P6 IADD3 R12, P2, PT, R8, UR8, RZ ;  /* 0x00000008080c6c10 */ /* 0x000fe2000ff5e0ff */
[----:B------:R-:W4:Y:S01]  /*0350*/  @!P4 LDG.E.U8 R11, desc[UR4][R10.64+0x1] ;  /* 0x000001040a0bc981 */ /* 0x000f22000c1e1100 */
[----:B------:R-:W-:-:S07]  /*0360*/  @!P5 VIADD R3, R3, 0x1 ;  /* 0x000000010303d836 */ /* 0x000fce0000000000 */
[----:B------:R-:W-:Y:S02]  /*0370*/  @!P0 IMAD.IADD R15, R2, 0x1, R15 ;  /* 0x00000001020f8824 */ /* 0x000fe400078e020f */
[----:B------:R-:W5:Y:S01]  /*0380*/  @!P3 LDG.E.U8 R17, desc[UR4][R6.64+-0x1] ;  /* 0xffffff040611b981 */ /* 0x000f62000c1e1100 */
[----:B--2---:R-:W-:Y:S01]  /*0390*/  @!P5 IMAD.IADD R0, R0, 0x1, R13 ;  /* 0x000000010000d824 */ /* 0x004fe200078e020d */
[----:B------:R-:W-:Y:S02]  /*03a0*/  @P6 LEA.HI.X.SX32 R13, R8, UR9, 0x1, P2 ;  /* 0x00000009080d6c11 */ /* 0x000fe400090f0eff */
[----:B------:R-:W-:Y:S02]  /*03b0*/  ISETP.GE.U32.OR P5, PT, R16, UR7, P3 ;  /* 0x0000000710007c0c */ /* 0x000fe40009fa6470 */
[C---:B------:R-:W-:Y:S02]  /*03c0*/  @!P0 IADD3 R14, P2, PT, R15.reuse, UR8, RZ ;  /* 0x000000080f0e8c10 */ /* 0x040fe4000ff5e0ff */
[----:B------:R-:W2:Y:S02]  /*03d0*/  @P6 LDG.E.U8 R13, desc[UR4][R12.64] ;  /* 0x000000040c0d6981 */ /* 0x000ea4000c1e1100 */
[----:B------:R-:W-:-:S02]  /*03e0*/  @!P0 LEA.HI.X.SX32 R15, R15, UR9, 0x1, P2 ;  /* 0x000000090f0f8c11 */ /* 0x000fc400090f0eff */
[----:B------:R-:W-:-:S04]  /*03f0*/  ISETP.GE.U32.OR P2, PT, R16, UR7, P1 ;  /* 0x0000000710007c0c */ /* 0x000fc80008f46470 */
[----:B------:R-:W3:Y:S04]  /*0400*/  @!P0 LDG.E.U8 R15, desc[UR4][R14.64] ;  /* 0x000000040e0f8981 */ /* 0x000ee8000c1e1100 */
[----:B------:R-:W3:Y:S05]  /*0410*/  @!P5 LDG.E.U8 R21, desc[UR4][R4.64+-0x1] ;  /* 0xffffff040415d981 */ /* 0x000eea000c1e1100 */
[----:B------:R1:W3:Y:S01]  /*0420*/  @!P2 LDG.E.U8 R23, desc[UR4][R4.64+0x1] ;  /* 0x000001040417a981 */ /* 0x0002e2000c1e1100 */
[----:B------:R-:W-:-:S04]  /*0430*/  @!P4 VIADD R3, R3, 0x1 ;  /* 0x000000010303c836 */ /* 0x000fc80000000000 */
[----:B------:R-:W-:-:S04]  /*0440*/  @!P3 VIADD R3, R3, 0x1 ;  /* 0x000000010303b836 */ /* 0x000fc80000000000 */
[----:B------:R-:W-:-:S04]  /*0450*/  @P6 VIADD R3, R3, 0x1 ;  /* 0x0000000103036836 */ /* 0x000fc80000000000 */
[----:B------:R-:W-:Y:S02]  /*0460*/  @!P1 VIADD R3, R3, 0x1 ;  /* 0x0000000103039836 */ /* 0x000fe40000000000 */
[----:B----4-:R-:W-:Y:S02]  /*0470*/  @!P4 IMAD.IADD R0, R0, 0x1, R11 ;  /* 0x000000010000c824 */ /* 0x010fe400078e020b */
[----:B------:R-:W-:Y:S02]  /*0480*/  @!P5 VIADD R3, R3, 0x1 ;  /* 0x000000010303d836 */ /* 0x000fe40000000000 */
[----:B-----5:R-:W-:Y:S02]  /*0490*/  @!P3 IMAD.IADD R0, R0, 0x1, R17 ;  /* 0x000000010000b824 */ /* 0x020fe400078e0211 */
[----:B------:R-:W-:-:S04]  /*04a0*/  @!P0 VIADD R3, R3, 0x1 ;  /* 0x0000000103038836 */ /* 0x000fc80000000000 */
[----:B------:R-:W-:-:S05]  /*04b0*/  @!P2 VIADD R3, R3, 0x1 ;  /* 0x000000010303a836 */ /* 0x000fca0000000000 */
[----:B0-----:R-:W-:-:S04]  /*04c0*/  I2FP.F32.U32 R6, R3 ;  /* 0x0000000300067245 */ /* 0x001fc80000201000 */
[----:B------:R-:W1:Y:S01]  /*04d0*/  MUFU.RCP R3, R6 ;  /* 0x0000000600037308 */ /* 0x000e620000001000 */
[----:B------:R-:W-:Y:S01]  /*04e0*/  BSSY.RECONVERGENT B0, `(.L_x_0) ;  /* 0x0000011000007945 */ /* 0x000fe20003800200 */
[----:B-1----:R-:W-:-:S04]  /*04f0*/  FFMA R4, -R6, R3, 1 ;  /* 0x3f80000006047423 */ /* 0x002fc80000000103 */
[----:B------:R-:W-:Y:S01]  /*0500*/  FFMA R3, R3, R4, R3 ;  /* 0x0000000403037223 */ /* 0x000fe20000000003 */
[----:B--2---:R-:W-:-:S04]  /*0510*/  @P6 IMAD.IADD R0, R0, 0x1, R13 ;  /* 0x0000000100006824 */ /* 0x004fc800078e020d */
[----:B---3--:R-:W-:-:S04]  /*0520*/  @!P1 IMAD.IADD R0, R0, 0x1, R19 ;  /* 0x0000000100009824 */ /* 0x008fc800078e0213 */
[----:B------:R-:W-:-:S04]  /*0530*/  @!P5 IMAD.IADD R0, R0, 0x1, R21 ;  /* 0x000000010000d824 */ /* 0x000fc800078e0215 */
[----:B------:R-:W-:-:S04]  /*0540*/  @!P0 IMAD.IADD R0, R0, 0x1, R15 ;  /* 0x0000000100008824 */ /* 0x000fc800078e020f */
[----:B------:R-:W-:-:S05]  /*0550*/  @!P2 IMAD.IADD R0, R0, 0x1, R23 ;  /* 0x000000010000a824 */ /* 0x000fca00078e0217 */
[----:B------:R-:W-:-:S04]  /*0560*/  I2FP.F32.U32 R0, R0 ;  /* 0x0000000000007245 */ /* 0x000fc80000201000 */
[----:B------:R-:W0:Y:S01]  /*0570*/  FCHK P0, R0, R6 ;  /* 0x0000000600007302 */ /* 0x000e220000000000 */
[----:B------:R-:W-:-:S04]  /*0580*/  FFMA R4, R0, R3, RZ ;  /* 0x0000000300047223 */ /* 0x000fc800000000ff */
[----:B------:R-:W-:-:S04]  /*0590*/  FFMA R5, -R6, R4, R0 ;  /* 0x0000000406057223 */ /* 0x000fc80000000100 */
[----:B------:R-:W-:Y:S01]  /*05a0*/  FFMA R4, R3, R5, R4 ;  /* 0x0000000503047223 */ /* 0x000fe20000000004 */
[----:B0-----:R-:W-:Y:S06]  /*05b0*/  @!P0 BRA `(.L_x_1) ;  /* 0x00000000000c8947 */ /* 0x001fec0003800000 */
[----:B------:R-:W-:-:S07]  /*05c0*/  MOV R4, 0x5e0 ;  /* 0x000005e000047802 */ /* 0x000fce0000000f00 */
[----:B------:R-:W-:Y:S05]  /*05d0*/  CALL.REL.NOINC `($__internal_0_$__cuda_sm3x_div_rn_noftz_f32_slowpath) ;  /* 0x0000000000247944 */ /* 0x000fea0003c00000 */
[----:B------:R-:W-:-:S07]  /*05e0*/  IMAD.MOV.U32 R4, RZ, RZ, R0 ;  /* 0x000000ffff047224 */ /* 0x000fce00078e0000 */
.L_x_1:
[----:B------:R-:W-:Y:S05]  /*05f0*/  BSYNC.RECONVERGENT B0 ;  /* 0x0000000000007941 */ /* 0x000fea0003800200 */
.L_x_0:
[----:B------:R-:W0:Y:S01]  /*0600*/  LDCU.64 UR6, c[0x0][0x388] ;  /* 0x00007100ff0677ac */ /* 0x000e220008000a00 */
[----:B------:R-:W1:Y:S01]  /*0610*/  F2I.U32.TRUNC.NTZ R5, R4 ;  /* 0x0000000400057305 */ /* 0x000e62000020f000 */
[----:B------:R-:W-:-:S05]  /*0620*/  IMAD.IADD R9, R2, 0x1, R9 ;  /* 0x0000000102097824 */ /* 0x000fca00078e0209 */
[----:B0-----:R-:W-:-:S04]  /*0630*/  IADD3 R2, P0, PT, R9, UR6, RZ ;  /* 0x0000000609027c10 */ /* 0x001fc8000ff1e0ff */
[----:B------:R-:W-:-:S05]  /*0640*/  LEA.HI.X.SX32 R3, R9, UR7, 0x1, P0 ;  /* 0x0000000709037c11 */ /* 0x000fca00080f0eff */
[----:B-1----:R-:W-:Y:S01]  /*0650*/  STG.E.U8 desc[UR4][R2.64], R5 ;  /* 0x0000000502007986 */ /* 0x002fe2000c101104 */
[----:B------:R-:W-:Y:S05]  /*0660*/  EXIT ;  /* 0x000000000000794d */ /* 0x000fea0003800000 */
        .weak           $__internal_0_$__cuda_sm3x_div_rn_noftz_f32_slowpath
        .type           $__internal_0_$__cuda_sm3x_div_rn_noftz_f32_slowpath,@function
        .size           $__internal_0_$__cuda_sm3x_div_rn_noftz_f32_slowpath,(.L_x_14 - $__internal_0_$__cuda_sm3x_div_rn_noftz_f32_slowpath)
$__internal_0_$__cuda_sm3x_div_rn_noftz_f32_slowpath:
[----:B------:R-:W-:Y:S01]  /*0670*/  SHF.R.U32.HI R5, RZ, 0x17, R6 ;  /* 0x00000017ff057819 */ /* 0x000fe20000011606 */
[----:B------:R-:W-:Y:S01]  /*0680*/  BSSY.RECONVERGENT B1, `(.L_x_2) ;  /* 0x0000064000017945 */ /* 0x000fe20003800200 */
[--C-:B------:R-:W-:Y:S02]  /*0690*/  SHF.R.U32.HI R3, RZ, 0x17, R0.reuse ;  /* 0x00000017ff037819 */ /* 0x100fe40000011600 */
[----:B------:R-:W-:Y:S01]  /*06a0*/  LOP3.LUT R15, R5, 0xff, RZ, 0xc0, !PT ;  /* 0x000000ff050f7812 */ /* 0x000fe200078ec0ff */
[----:B------:R-:W-:Y:S01]  /*06b0*/  IMAD.MOV.U32 R5, RZ, RZ, R0 ;  /* 0x000000ffff057224 */ /* 0x000fe200078e0000 */
[----:B------:R-:W-:-:S03]  /*06c0*/  LOP3.LUT R10, R3, 0xff, RZ, 0xc0, !PT ;  /* 0x000000ff030a7812 */ /* 0x000fc600078ec0ff */
[----:B------:R-:W-:Y:S02]  /*06d0*/  VIADD R11, R15, 0xffffffff ;  /* 0xffffffff0f0b7836 */ /* 0x000fe40000000000 */
[----:B------:R-:W-:-:S03]  /*06e0*/  VIADD R8, R10, 0xffffffff ;  /* 0xffffffff0a087836 */ /* 0x000fc60000000000 */
[----:B------:R-:W-:-:S04]  /*06f0*/  ISETP.GT.U32.AND P0, PT, R11, 0xfd, PT ;  /* 0x000000fd0b00780c */ /* 0x000fc80003f04070 */
[----:B------:R-:W-:-:S13]  /*0700*/  ISETP.GT.U32.OR P0, PT, R8, 0xfd, P0 ;  /* 0x000000fd0800780c */ /* 0x000fda0000704470 */
[----:B------:R-:W-:Y:S01]  /*0710*/  @!P0 IMAD.MOV.U32 R7, RZ, RZ, RZ ;  /* 0x000000ffff078224 */ /* 0x000fe200078e00ff */
[----:B------:R-:W-:Y:S06]  /*0720*/  @!P0 BRA `(.L_x_3) ;  /* 0x0000000000608947 */ /* 0x000fec0003800000 */
[----:B------:R-:W-:Y:S01]  /*0730*/  FSETP.GTU.FTZ.AND P0, PT, |R0|, +INF , PT ;  /* 0x7f8000000000780b */ /* 0x000fe20003f1c200 */
[----:B------:R-:W-:Y:S01]  /*0740*/  IMAD.MOV.U32 R3, RZ, RZ, R6 ;  /* 0x000000ffff037224 */ /* 0x000fe200078e0006 */
[----:B------:R-:W-:-:S04]  /*0750*/  FSETP.GTU.FTZ.AND P1, PT, |R6|, +INF , PT ;  /* 0x7f8000000600780b */ /* 0x000fc80003f3c200 */
[----:B------:R-:W-:-:S13]  /*0760*/  PLOP3.LUT P0, PT, P0, P1, PT, 0xf8, 0x8f ;  /* 0x00000000008f781c */ /* 0x000fda0000703f70 */
[----:B------:R-:W-:Y:S05]  /*0770*/  @P0 BRA `(.L_x_4) ;  /* 0x00000004004c0947 */ /* 0x000fea0003800000 */
[----:B------:R-:W-:-:S13]  /*0780*/  LOP3.LUT P0, RZ, R6, 0x7fffffff, R5, 0xc8, !PT ;  /* 0x7fffffff06ff7812 */ /* 0x000fda000780c805 */
[----:B------:R-:W-:Y:S05]  /*0790*/  @!P0 BRA `(.L_x_5) ;  /* 0x00000004003c8947 */ /* 0x000fea0003800000 */
[C---:B------:R-:W-:Y:S02]  /*07a0*/  FSETP.NEU.FTZ.AND P0, PT, |R0|.reuse, +INF , PT ;  /* 0x7f8000000000780b */ /* 0x040fe40003f1d200 */
[----:B------:R-:W-:Y:S02]  /*07b0*/  FSETP.NEU.FTZ.AND P2, PT, |R3|, +INF , PT ;  /* 0x7f8000000300780b */ /* 0x000fe40003f5d200 */
[----:B------:R-:W-:-:S11]  /*07c0*/  FSETP.NEU.FTZ.AND P1, PT, |R0|, +INF , PT ;  /* 0x7f8000000000780b */ /* 0x000fd60003f3d200 */
[----:B------:R-:W-:Y:S05]  /*07d0*/  @!P2 BRA !P0, `(.L_x_5) ;  /* 0x00000004002ca947 */ /* 0x000fea0004000000 */
[----:B------:R-:W-:-:S04]  /*07e0*/  LOP3.LUT P0, RZ, R5, 0x7fffffff, RZ, 0xc0, !PT ;  /* 0x7fffffff05ff7812 */ /* 0x000fc8000780c0ff */
[----:B------:R-:W-:-:S13]  /*07f0*/  PLOP3.LUT P0, PT, P2, P0, PT, 0x2f, 0xf2 ;  /* 0x0000000000f2781c */ /* 0x000fda0001700577 */
[----:B------:R-:W-:Y:S05]  /*0800*/  @P0 BRA `(.L_x_6) ;  /* 0x0000000400180947 */ /* 0x000fea0003800000 */
[----:B------:R-:W-:-:S04]  /*0810*/  LOP3.LUT P0, RZ, R6, 0x7fffffff, RZ, 0xc0, !PT ;  /* 0x7fffffff06ff7812 */ /* 0x000fc8000780c0ff */
[----:B------:R-:W-:-:S13]  /*0820*/  PLOP3.LUT P0, PT, P1, P0, PT, 0x2f, 0xf2 ;  /* 0x0000000000f2781c */ /* 0x000fda0000f00577 */
[----:B------:R-:W-:Y:S05]  /*0830*/  @P0 BRA `(.L_x_7) ;  /* 0x0000000400000947 */ /* 0x000fea0003800000 */
[----:B------:R-:W-:Y:S02]  /*0840*/  ISETP.GE.AND P0, PT, R8, RZ, PT ;  /* 0x000000ff0800720c */ /* 0x000fe40003f06270 */
[----:B------:R-:W-:-:S11]  /*0850*/  ISETP.GE.AND P1, PT, R11, RZ, PT ;  /* 0x000000ff0b00720c */ /* 0x000fd60003f26270 */
[----:B------:R-:W-:Y:S02]  /*0860*/  @P0 IMAD.MOV.U32 R7, RZ, RZ, RZ ;  /* 0x000000ffff070224 */ /* 0x000fe400078e00ff */
[----:B------:R-:W-:Y:S01]  /*0870*/  @!P0 FFMA R5, R0, 1.84467440737095516160e+19, RZ ;  /* 0x5f80000000058823 */ /* 0x000fe200000000ff */
[----:B------:R-:W-:Y:S02]  /*0880*/  @!P0 IMAD.MOV.U32 R7, RZ, RZ, -0x40 ;  /* 0xffffffc0ff078424 */ /* 0x000fe400078e00ff */
[----:B------:R-:W-:Y:S02]  /*0890*/  @!P1 FFMA R6, R3, 1.84467440737095516160e+19, RZ ;  /* 0x5f80000003069823 */ /* 0x000fe400000000ff */
[----:B------:R-:W-:-:S07]  /*08a0*/  @!P1 VIADD R7, R7, 0x40 ;  /* 0x0000004007079836 */ /* 0x000fce0000000000 */
.L_x_3:
[----:B------:R-:W-:Y:S01]  /*08b0*/  LEA R3, R15, 0xc0800000, 0x17 ;  /* 0xc08000000f037811 */ /* 0x000fe200078eb8ff */
[----:B------:R-:W-:Y:S04]  /*08c0*/  BSSY.RECONVERGENT B2, `(.L_x_8) ;  /* 0x0000036000027945 */ /* 0x000fe80003800200 */
[----:B------:R-:W-:Y:S02]  /*08d0*/  IMAD.IADD R3, R6, 0x1, -R3 ;  /* 0x0000000106037824 */ /* 0x000fe400078e0a03 */
[----:B------:R-:W-:Y:S02]  /*08e0*/  VIADD R6, R10, 0xffffff81 ;  /* 0xffffff810a067836 */ /* 0x000fe40000000000 */
[----:B------:R-:W0:Y:S01]  /*08f0*/  MUFU.RCP R8, R3 ;  /* 0x0000000300087308 */ /* 0x000e220000001000 */
[----:B------:R-:W-:Y:S01]  /*0900*/  FADD.FTZ R11, -R3, -RZ ;  /* 0x800000ff030b7221 */ /* 0x000fe20000010100 */
[C---:B------:R-:W-:Y:S01]  /*0910*/  IMAD R0, R6.reuse, -0x800000, R5 ;  /* 0xff80000006007824 */ /* 0x040fe200078e0205 */
[----:B------:R-:W-:-:S05]  /*0920*/  IADD3 R6, PT, PT, R6, 0x7f, -R15 ;  /* 0x0000007f06067810 */ /* 0x000fca0007ffe80f */
[----:B------:R-:W-:Y:S02]  /*0930*/  IMAD.IADD R6, R6, 0x1, R7 ;  /* 0x0000000106067824 */ /* 0x000fe400078e0207 */
[----:B0-----:R-:W-:-:S04]  /*0940*/  FFMA R13, R8, R11, 1 ;  /* 0x3f800000080d7423 */ /* 0x001fc8000000000b */
[----:B------:R-:W-:-:S04]  /*0950*/  FFMA R10, R8, R13, R8 ;  /* 0x0000000d080a7223 */ /* 0x000fc80000000008 */
[----:B------:R-:W-:-:S04]  /*0960*/  FFMA R5, R0, R10, RZ ;  /* 0x0000000a00057223 */ /* 0x000fc800000000ff */
[----:B------:R-:W-:-:S04]  /*0970*/  FFMA R8, R11, R5, R0 ;  /* 0x000000050b087223 */ /* 0x000fc80000000000 */
[----:B------:R-:W-:-:S04]  /*0980*/  FFMA R13, R10, R8, R5 ;  /* 0x000000080a0d7223 */ /* 0x000fc80000000005 */
[----:B------:R-:W-:-:S04]  /*0990*/  FFMA R8, R11, R13, R0 ;  /* 0x0000000d0b087223 */ /* 0x000fc80000000000 */
[----:B------:R-:W-:-:S05]  /*09a0*/  FFMA R0, R10, R8, R13 ;  /* 0x000000080a007223 */ /* 0x000fca000000000d */
[----:B------:R-:W-:-:S04]  /*09b0*/  SHF.R.U32.HI R3, RZ, 0x17, R0 ;  /* 0x00000017ff037819 */ /* 0x000fc80000011600 */
[----:B------:R-:W-:-:S05]  /*09c0*/  LOP3.LUT R3, R3, 0xff, RZ, 0xc0, !PT ;  /* 0x000000ff03037812 */ /* 0x000fca00078ec0ff */
[----:B------:R-:W-:-:S04]  /*09d0*/  IMAD.IADD R7, R3, 0x1, R6 ;  /* 0x0000000103077824 */ /* 0x000fc800078e0206 */
[----:B------:R-:W-:-:S05]  /*09e0*/  VIADD R3, R7, 0xffffffff ;  /* 0xffffffff07037836 */ /* 0x000fca0000000000 */
[----:B------:R-:W-:-:S13]  /*09f0*/  ISETP.GE.U32.AND P0, PT, R3, 0xfe, PT ;  /* 0x000000fe0300780c */ /* 0x000fda0003f06070 */
[----:B------:R-:W-:Y:S05]  /*0a00*/  @!P0 BRA `(.L_x_9) ;  /* 0x0000000000808947 */ /* 0x000fea0003800000 */
[----:B------:R-:W-:-:S13]  /*0a10*/  ISETP.GT.AND P0, PT, R7, 0xfe, PT ;  /* 0x000000fe0700780c */ /* 0x000fda0003f04270 */
[----:B------:R-:W-:Y:S05]  /*0a20*/  @P0 BRA `(.L_x_10) ;  /* 0x00000000006c0947 */ /* 0x000fea0003800000 */
[----:B------:R-:W-:-:S13]  /*0a30*/  ISETP.GE.AND P0, PT, R7, 0x1, PT ;  /* 0x000000010700780c */ /* 0x000fda0003f06270 */
[----:B------:R-:W-:Y:S05]  /*0a40*/  @P0 BRA `(.L_x_11) ;  /* 0x0000000000740947 */ /* 0x000fea0003800000 */
[----:B------:R-:W-:Y:S02]  /*0a50*/  ISETP.GE.AND P0, PT, R7, -0x18, PT ;  /* 0xffffffe80700780c */ /* 0x000fe40003f06270 */
[----:B------:R-:W-:-:S11]  /*0a60*/  LOP3.LUT R0, R0, 0x80000000, RZ, 0xc0, !PT ;  /* 0x8000000000007812 */ /* 0x000fd600078ec0ff */
[----:B------:R-:W-:Y:S05]  /*0a70*/  @!P0 BRA `(.L_x_11) ;  /* 0x0000000000688947 */ /* 0x000fea0003800000 */
[CCC-:B------:R-:W-:Y:S01]  /*0a80*/  FFMA.RZ R3, R10.reuse, R8.reuse, R13.reuse ;  /* 0x000000080a037223 */ /* 0x1c0fe2000000c00d */
[CCC-:B------:R-:W-:Y:S01]  /*0a90*/  FFMA.RM R6, R10.reuse, R8.reuse, R13.reuse ;  /* 0x000000080a067223 */ /* 0x1c0fe2000000400d */
[C---:B------:R-:W-:Y:S02]  /*0aa0*/  ISETP.NE.AND P2, PT, R7.reuse, RZ, PT ;  /* 0x000000ff0700720c */ /* 0x040fe40003f45270 */
[----:B------:R-:W-:Y:S02]  /*0ab0*/  ISETP.NE.AND P1, PT, R7, RZ, PT ;  /* 0x000000ff0700720c */ /* 0x000fe40003f25270 */
[----:B------:R-:W-:Y:S01]  /*0ac0*/  LOP3.LUT R5, R3, 0x7fffff, RZ, 0xc0, !PT ;  /* 0x007fffff03057812 */ /* 0x000fe200078ec0ff */
[----:B------:R-:W-:Y:S01]  /*0ad0*/  FFMA.RP R3, R10, R8, R13 ;  /* 0x000000080a037223 */ /* 0x000fe2000000800d */
[----:B------:R-:W-:Y:S02]  /*0ae0*/  VIADD R8, R7, 0x20 ;  /* 0x0000002007087836 */ /* 0x000fe40000000000 */
[----:B------:R-:W-:Y:S01]  /*0af0*/  LOP3.LUT R5, R5, 0x800000, RZ, 0xfc, !PT ;  /* 0x0080000005057812 */ /* 0x000fe200078efcff */
[----:B------:R-:W-:Y:S01]  /*0b00*/  IMAD.MOV R7, RZ, RZ, -R7 ;  /* 0x000000ffff077224 */ /* 0x000fe200078e0a07 */
[----:B------:R-:W-:-:S02]  /*0b10*/  FSETP.NEU.FTZ.AND P0, PT, R3, R6, PT ;  /* 0x000000060300720b */ /* 0x000fc40003f1d000 */
[----:B------:R-:W-:Y:S02]  /*0b20*/  SHF.L.U32 R8, R5, R8, RZ ;  /* 0x0000000805087219 */ /* 0x000fe400000006ff */
[----:B------:R-:W-:Y:S02]  /*0b30*/  SEL R6, R7, RZ, P2 ;  /* 0x000000ff07067207 */ /* 0x000fe40001000000 */
[----:B------:R-:W-:Y:S02]  /*0b40*/  ISETP.NE.AND P1, PT, R8, RZ, P1 ;  /* 0x000000ff0800720c */ /* 0x000fe40000f25270 */
[----:B------:R-:W-:Y:S02]  /*0b50*/  SHF.R.U32.HI R6, RZ, R6, R5 ;  /* 0x00000006ff067219 */ /* 0x000fe40000011605 */
[----:B------:R-:W-:Y:S02]  /*0b60*/  PLOP3.LUT P0, PT, P0, P1, PT, 0xf8, 0x8f ;  /* 0x00000000008f781c */ /* 0x000fe40000703f70 */
[----:B------:R-:W-:-:S02]  /*0b70*/  SHF.R.U32.HI R8, RZ, 0x1, R6 ;  /* 0x00000001ff087819 */ /* 0x000fc40000011606 */
[----:B------:R-:W-:-:S04]  /*0b80*/  SEL R3, RZ, 0x1, !P0 ;  /* 0x00000001ff037807 */ /* 0x000fc80004000000 */
[----:B------:R-:W-:-:S04]  /*0b90*/  LOP3.LUT R3, R3, 0x1, R8, 0xf8, !PT ;  /* 0x0000000103037812 */ /* 0x000fc800078ef808 */
[----:B------:R-:W-:-:S05]  /*0ba0*/  LOP3.LUT R3, R3, R6, RZ, 0xc0, !PT ;  /* 0x0000000603037212 */ /* 0x000fca00078ec0ff */
[----:B------:R-:W-:-:S05]  /*0bb0*/  IMAD.IADD R3, R8, 0x1, R3 ;  /* 0x0000000108037824 */ /* 0x000fca00078e0203 */
[----:B------:R-:W-:Y:S01]  /*0bc0*/  LOP3.LUT R0, R3, R0, RZ, 0xfc, !PT ;  /* 0x0000000003007212 */ /* 0x000fe200078efcff */
[----:B------:R-:W-:Y:S06]  /*0bd0*/  BRA `(.L_x_11) ;  /* 0x0000000000107947 */ /* 0x000fec0003800000 */
.L_x_10:
[----:B------:R-:W-:-:S04]  /*0be0*/  LOP3.LUT R0, R0, 0x80000000, RZ, 0xc0, !PT ;  /* 0x8000000000007812 */ /* 0x000fc800078ec0ff */
[----:B------:R-:W-:Y:S01]  /*0bf0*/  LOP3.LUT R0, R0, 0x7f800000, RZ, 0xfc, !PT ;  /* 0x7f80000000007812 */ /* 0x000fe200078efcff */
[----:B------:R-:W-:Y:S06]  /*0c00*/  BRA `(.L_x_11) ;  /* 0x0000000000047947 */ /* 0x000fec0003800000 */
.L_x_9:
[----:B------:R-:W-:-:S07]  /*0c10*/  IMAD R0, R6, 0x800000, R0 ;  /* 0x0080000006007824 */ /* 0x000fce00078e0200 */
.L_x_11:
[----:B------:R-:W-:Y:S05]  /*0c20*/  BSYNC.RECONVERGENT B2 ;  /* 0x0000000000027941 */ /* 0x000fea0003800200 */
.L_x_8:
[----:B------:R-:W-:Y:S05]  /*0c30*/  BRA `(.L_x_12) ;  /* 0x0000000000207947 */ /* 0x000fea0003800000 */
.L_x_7:
[----:B------:R-:W-:-:S04]  /*0c40*/  LOP3.LUT R0, R6, 0x80000000, R5, 0x48, !PT ;  /* 0x8000000006007812 */ /* 0x000fc800078e4805 */
[----:B------:R-:W-:Y:S01]  /*0c50*/  LOP3.LUT R0, R0, 0x7f800000, RZ, 0xfc, !PT ;  /* 0x7f80000000007812 */ /* 0x000fe200078efcff */
[----:B------:R-:W-:Y:S06]  /*0c60*/  BRA `(.L_x_12) ;  /* 0x0000000000147947 */ /* 0x000fec0003800000 */
.L_x_6:
[----:B------:R-:W-:Y:S01]  /*0c70*/  LOP3.LUT R0, R6, 0x80000000, R5, 0x48, !PT ;  /* 0x8000000006007812 */ /* 0x000fe200078e4805 */
[----:B------:R-:W-:Y:S06]  /*0c80*/  BRA `(.L_x_12) ;  /* 0x00000000000c7947 */ /* 0x000fec0003800000 */
.L_x_5:
[----:B------:R-:W0:Y:S01]  /*0c90*/  MUFU.RSQ R0, -QNAN ;  /* 0xffc0000000007908 */ /* 0x000e220000001400 */
[----:B------:R-:W-:Y:S05]  /*0ca0*/  BRA `(.L_x_12) ;  /* 0x0000000000047947 */ /* 0x000fea0003800000 */
.L_x_4:
[----:B------:R-:W-:-:S07]  /*0cb0*/  FADD.FTZ R0, R0, R3 ;  /* 0x0000000300007221 */ /* 0x000fce0000010000 */
.L_x_12:
[----:B------:R-:W-:Y:S05]  /*0cc0*/  BSYNC.RECONVERGENT B1 ;  /* 0x0000000000017941 */ /* 0x000fea0003800200 */
.L_x_2:
[----:B------:R-:W-:-:S04]  /*0cd0*/  IMAD.MOV.U32 R5, RZ, RZ, 0x0 ;  /* 0x00000000ff057424 */ /* 0x000fc800078e00ff */
[----:B0-----:R-:W-:Y:S05]  /*0ce0*/  RET.REL.NODEC R4 `(_Z11blur_kernelPhS_ii) ;  /* 0xfffffff004c47950 */ /* 0x001fea0003c3ffff */
.L_x_13:
[----:B------:R-:W-:-:S00]  /*0cf0*/  BRA `(.L_x_13) ;  /* 0xfffffffc00fc7947 */ /* 0x000fc0000383ffff */
[----:B------:R-:W-:-:S00]  /*0d00*/  NOP ;  /* 0x0000000000007918 */ /* 0x000fc00000000000 */
[----:B------:R-:W-:-:S00]  /*0d10*/  NOP ;  /* 0x0000000000007918 */ /* 0x000fc00000000000 */
[----:B------:R-:W-:-:S00]  /*0d20*/  NOP ;  /* 0x0000000000007918 */ /* 0x000fc00000000000 */
[----:B------:R-:W-:-:S00]  /*0d30*/  NOP ;  /* 0x0000000000007918 */ /* 0x000fc00000000000 */
[----:B------:R-:W-:-:S00]  /*0d40*/  NOP ;  /* 0x0000000000007918 */ /* 0x000fc00000000000 */
[----:B------:R-:W-:-:S00]  /*0d50*/  NOP ;  /* 0x0000000000007918 */ /* 0x000fc00000000000 */
[----:B------:R-:W-:-:S00]  /*0d60*/  NOP ;  /* 0x0000000000007918 */ /* 0x000fc00000000000 */
[----:B------:R-:W-:-:S00]  /*0d70*/  NOP ;  /* 0x0000000000007918 */ /* 0x000fc00000000000 */
.L_x_14:


//--------------------- .nv.shared.reserved.0     --------------------------
	.section	.nv.shared.reserved.0,"aw",@nobits
	.weak		__nv_reservedSMEM_offset_0_alias
	.size		__nv_reservedSMEM_offset_0_alias, 0, 64
	.other		__nv_reservedSMEM_offset_0_alias,@"STO_CUDA_RESERVED_SHARED STV_DEFAULT"
__nv_reservedSMEM_offset_0_alias:
	.zero		0
	.zero		64


//--------------------- .nv.constant0._Z11blur_kernelPhS_ii --------------------------
	.section	.nv.constant0._Z11blur_kernelPhS_ii,"a",@progbits
	.sectionflags	@""
	.align	4
.nv.constant0._Z11blur_kernelPhS_ii:
	.zero		920


//--------------------- SYMBOLS --------------------------

	.type		.nv.reservedSmem.offset0,@object
	.size		.nv.reservedSmem.offset0,0x4
